	.headerflags	@"EF_CUDA_TEXMODE_UNIFIED EF_CUDA_64BIT_ADDRESS EF_CUDA_ACCELERATORS EF_CUDA_SM90 EF_CUDA_VIRTUAL_SM(EF_CUDA_SM90)"
	.elftype	@"ET_EXEC"


//--------------------- .nv.info                  --------------------------
	.section	.nv.info,"",@"SHT_CUDA_INFO"
	.align	4


	//----- nvinfo : EIATTR_REGCOUNT
	.align		4
        /*0000*/ 	.byte	0x04, 0x2f
        /*0002*/ 	.short	(.L_1 - .L_0)
	.align		4
.L_0:
        /*0004*/ 	.word	index@(triton_poi_fused_add_clamp_32)
        /*0008*/ 	.word	0x00000008


	//----- nvinfo : EIATTR_MIN_STACK_SIZE
	.align		4
.L_1:
        /*000c*/ 	.byte	0x04, 0x12
        /*000e*/ 	.short	(.L_3 - .L_2)
	.align		4
.L_2:
        /*0010*/ 	.word	index@(triton_poi_fused_add_clamp_32)
        /*0014*/ 	.word	0x00000000


	//----- nvinfo : EIATTR_FRAME_SIZE
	.align		4
.L_3:
        /*0018*/ 	.byte	0x04, 0x11
        /*001a*/ 	.short	(.L_5 - .L_4)
	.align		4
.L_4:
        /*001c*/ 	.word	index@(triton_poi_fused_add_clamp_32)
        /*0020*/ 	.word	0x00000000


	//----- nvinfo : EIATTR_MIN_STACK_SIZE
	.align		4
.L_5:
        /*0024*/ 	.byte	0x04, 0x12
        /*0026*/ 	.short	(.L_7 - .L_6)
	.align		4
.L_6:
        /*0028*/ 	.word	index@(triton_poi_fused_add_clamp_32)
        /*002c*/ 	.word	0x00000000
.L_7:


//--------------------- .nv.info.triton_poi_fused_add_clamp_32 --------------------------
	.section	.nv.info.triton_poi_fused_add_clamp_32,"",@"SHT_CUDA_INFO"
	.sectionflags	@""
	.align	4


	//----- nvinfo : EIATTR_CUDA_API_VERSION
	.align		4
        /*0000*/ 	.byte	0x04, 0x37
        /*0002*/ 	.short	(.L_9 - .L_8)
.L_8:
        /*0004*/ 	.word	0x0000007c


	//----- nvinfo : EIATTR_KPARAM_INFO
	.align		4
.L_9:
        /*0008*/ 	.byte	0x04, 0x17
        /*000a*/ 	.short	(.L_11 - .L_10)
.L_10:
        /*000c*/ 	.word	0x00000000
        /*0010*/ 	.short	0x0001
        /*0012*/ 	.short	0x0008
        /*0014*/ 	.byte	0x00, 0xf0, 0x11, 0x00


	//----- nvinfo : EIATTR_KPARAM_INFO
	.align		4
.L_11:
        /*0018*/ 	.byte	0x04, 0x17
        /*001a*/ 	.short	(.L_13 - .L_12)
.L_12:
        /*001c*/ 	.word	0x00000000
        /*0020*/ 	.short	0x0000
        /*0022*/ 	.short	0x0000
        /*0024*/ 	.byte	0x00, 0xf4, 0x21, 0x00


	//----- nvinfo : EIATTR_SPARSE_MMA_MASK
	.align		4
.L_13:
        /*0028*/ 	.byte	0x03, 0x50
        /*002a*/ 	.short	0x0000


	//----- nvinfo : EIATTR_MAXREG_COUNT
	.align		4
        /*002c*/ 	.byte	0x03, 0x1b
        /*002e*/ 	.short	0x00ff


	//----- nvinfo : EIATTR_EXIT_INSTR_OFFSETS
	.align		4
        /*0030*/ 	.byte	0x04, 0x1c
        /*0032*/ 	.short	(.L_15 - .L_14)


	//   ....[0]....
.L_14:
        /*0034*/ 	.word	0x00000100


	//   ....[1]....
        /*0038*/ 	.word	0x00000130


	//----- nvinfo : EIATTR_REQNTID
	.align		4
.L_15:
        /*003c*/ 	.byte	0x04, 0x10
        /*003e*/ 	.short	(.L_17 - .L_16)
.L_16:
        /*0040*/ 	.word	0x00000020
        /*0044*/ 	.word	0x00000001
        /*0048*/ 	.word	0x00000001


	//----- nvinfo : EIATTR_CBANK_PARAM_SIZE
	.align		4
.L_17:
        /*004c*/ 	.byte	0x03, 0x19
        /*004e*/ 	.short	0x000c


	//----- nvinfo : EIATTR_PARAM_CBANK
	.align		4
        /*0050*/ 	.byte	0x04, 0x0a
        /*0052*/ 	.short	(.L_19 - .L_18)
	.align		4
.L_18:
        /*0054*/ 	.word	index@(.nv.constant0.triton_poi_fused_add_clamp_32)
        /*0058*/ 	.short	0x0210
        /*005a*/ 	.short	0x000c


	//----- nvinfo : EIATTR_SW_WAR
	.align		4
.L_19:
        /*005c*/ 	.byte	0x04, 0x36
        /*005e*/ 	.short	(.L_21 - .L_20)
.L_20:
        /*0060*/ 	.word	0x00000008
.L_21:


//--------------------- .nv.callgraph             --------------------------
	.section	.nv.callgraph,"",@"SHT_CUDA_CALLGRAPH"
	.align	4
	.sectionentsize	8
	.align		4
        /*0000*/ 	.word	0x00000000
	.align		4
        /*0004*/ 	.word	0xffffffff
	.align		4
        /*0008*/ 	.word	0x00000000
	.align		4
        /*000c*/ 	.word	0xfffffffe
	.align		4
        /*0010*/ 	.word	0x00000000
	.align		4
        /*0014*/ 	.word	0xfffffffd
	.align		4
        /*0018*/ 	.word	0x00000000
	.align		4
        /*001c*/ 	.word	0xfffffffc


//--------------------- .text.triton_poi_fused_add_clamp_32 --------------------------
	.section	.text.triton_poi_fused_add_clamp_32,"ax",@progbits
	.align	128
        .global         triton_poi_fused_add_clamp_32
        .type           triton_poi_fused_add_clamp_32,@function
        .size           triton_poi_fused_add_clamp_32,(.L_x_1 - triton_poi_fused_add_clamp_32)
        .other          triton_poi_fused_add_clamp_32,@"STO_CUDA_ENTRY STV_DEFAULT"
triton_poi_fused_add_clamp_32:
.text.triton_poi_fused_add_clamp_32:
[----:B------:R-:W0:Y:S02]  /*0000*/  LDC R1, c[0x0][0x28] ;  /* 0x00000a00ff017b82 */ /* 0x000e240000000800 */
[----:B------:R-:W1:Y:S01]  /*0010*/  S2R R2, SR_TID.X ;  /* 0x0000000000027919 */ /* 0x000e620000002100 */
[----:B------:R-:W2:Y:S01]  /*0020*/  LDC.64 R4, c[0x0][0x210] ;  /* 0x00008400ff047b82 */ /* 0x000ea20000000a00 */
[----:B------:R-:W3:Y:S01]  /*0030*/  S2R R3, SR_CTAID.X ;  /* 0x0000000000037919 */ /* 0x000ee20000002500 */
[C---:B-1----:R-:W-:Y:S02]  /*0040*/  LOP3.LUT R0, R2.reuse, 0xf, RZ, 0xc0, !PT ;  /* 0x0000000f02007812 */ /* 0x042fe400078ec0ff */
[----:B------:R-:W-:-:S03]  /*0050*/  LOP3.LUT P0, RZ, R2, 0x10, RZ, 0xc0, !PT ;  /* 0x0000001002ff7812 */ /* 0x000fc6000780c0ff */
[----:B---3--:R-:W-:-:S04]  /*0060*/  IMAD R3, R3, 0x10, R0 ;  /* 0x0000001003037824 */ /* 0x008fc800078e0200 */
[C---:B--2---:R-:W-:Y:S01]  /*0070*/  IMAD.WIDE R4, R3.reuse, 0x8, R4 ;  /* 0x0000000803047825 */ /* 0x044fe200078e0204 */
[----:B------:R-:W-:Y:S02]  /*0080*/  I2FP.F32.S32 R0, R3 ;  /* 0x0000000300007245 */ /* 0x000fe40000201400 */
[----:B------:R-:W-:-:S03]  /*0090*/  ISETP.LT.AND P0, PT, R3, 0x10, !P0 ;  /* 0x000000100300780c */ /* 0x000fc60004701270 */
[----:B------:R-:W-:-:S05]  /*00a0*/  FMUL R0, R0, 0.46666666865348815918 ;  /* 0x3eeeeeef00007820 */ /* 0x000fca0000400000 */
[----:B------:R-:W-:-:S06]  /*00b0*/  FMNMX R0, RZ, R0, !PT ;  /* 0x00000000ff007209 */ /* 0x000fcc0007800000 */
[----:B------:R-:W1:Y:S02]  /*00c0*/  F2I.TRUNC.NTZ R0, R0 ;  /* 0x0000000000007305 */ /* 0x000e64000020f100 */
[----:B-1----:R-:W-:-:S05]  /*00d0*/  VIMNMX R2, R0, 0x6, PT ;  /* 0x0000000600027848 */ /* 0x002fca0003fe0100 */
[----:B------:R-:W-:-:S05]  /*00e0*/  VIADD R2, R2, 0x1 ;  /* 0x0000000102027836 */ /* 0x000fca0000000000 */
[----:B------:R-:W-:Y:S01]  /*00f0*/  SHF.R.S32.HI R3, RZ, 0x1f, R2 ;  /* 0x0000001fff037819 */ /* 0x000fe20000011402 */
[----:B------:R-:W-:Y:S06]  /*0100*/  @!P0 EXIT ;  /* 0x000000000000894d */ /* 0x000fec0003800000 */
[----:B------:R-:W-:Y:S02]  /*0110*/  ULDC.64 UR4, c[0x0][0x208] ;  /* 0x0000820000047ab9 */ /* 0x000fe40000000a00 */
[----:B------:R-:W-:Y:S01]  /*0120*/  STG.E.64 desc[UR4][R4.64], R2 ;  /* 0x0000000204007986 */ /* 0x000fe2000c101b04 */
[----:B------:R-:W-:Y:S05]  /*0130*/  EXIT ;  /* 0x000000000000794d */ /* 0x000fea0003800000 */
.L_x_0:
[----:B------:R-:W-:-:S00]  /*0140*/  BRA `(.L_x_0) ;  /* 0xfffffffc00fc7947 */ /* 0x000fc0000383ffff */
[----:B------:R-:W-:-:S00]  /*0150*/  NOP ;  /* 0x0000000000007918 */ /* 0x000fc00000000000 */
        /* <DEDUP_REMOVED lines=10> */
.L_x_1:


//--------------------- .nv.constant0.triton_poi_fused_add_clamp_32 --------------------------
	.section	.nv.constant0.triton_poi_fused_add_clamp_32,"a",@progbits
	.sectionflags	@""
	.align	4
.nv.constant0.triton_poi_fused_add_clamp_32:
	.zero		540
